//
// Generated by NVIDIA NVVM Compiler
//
// Compiler Build ID: CL-36424714
// Cuda compilation tools, release 13.0, V13.0.88
// Based on NVVM 20.0.0
//

.version 9.0
.target sm_100
.address_size 64

	// .globl	_Z6kernelPcS_

.visible .entry _Z6kernelPcS_(
	.param .u64 .ptr .align 1 _Z6kernelPcS__param_0,
	.param .u64 .ptr .align 1 _Z6kernelPcS__param_1
)
{
	.reg .pred 	%p<5>;
	.reg .b16 	%rs<7>;
	.reg .b32 	%r<20>;
	.reg .b64 	%rd<19>;

	ld.param.u64 	%rd9, [_Z6kernelPcS__param_0];
	ld.param.u64 	%rd10, [_Z6kernelPcS__param_1];
	cvta.to.global.u64 	%rd1, %rd10;
	cvta.to.global.u64 	%rd11, %rd9;
	mov.u32 	%r14, %tid.x;
	add.s32 	%r1, %r14, 1;
	mad.lo.s32 	%r2, %r14, %r14, %r14;
	shr.u32 	%r18, %r2, 1;
	cvt.u64.u32 	%rd12, %r14;
	add.s64 	%rd2, %rd11, %rd12;
	and.b32  	%r4, %r1, 3;
	setp.lt.u32 	%p1, %r14, 3;
	@%p1 bra 	$L__BB0_3;
	ld.global.u8 	%rs6, [%rd2];
	cvt.u64.u32 	%rd13, %r2;
	shr.u64 	%rd14, %rd13, 1;
	add.s64 	%rd15, %rd14, %rd1;
	add.s64 	%rd17, %rd15, 1;
	and.b32  	%r15, %r1, 2044;
	neg.s32 	%r16, %r15;
$L__BB0_2:
	st.global.u8 	[%rd17+-1], %rs6;
	ld.global.u8 	%rs5, [%rd2];
	st.global.u8 	[%rd17], %rs5;
	st.global.u8 	[%rd17+1], %rs5;
	ld.global.u8 	%rs6, [%rd2];
	add.s32 	%r18, %r18, 4;
	st.global.u8 	[%rd17+2], %rs6;
	add.s64 	%rd17, %rd17, 4;
	add.s32 	%r16, %r16, 4;
	setp.ne.s32 	%p2, %r16, 0;
	@%p2 bra 	$L__BB0_2;
$L__BB0_3:
	setp.eq.s32 	%p3, %r4, 0;
	@%p3 bra 	$L__BB0_6;
	ld.global.u8 	%rs4, [%rd2];
	cvt.u64.u32 	%rd16, %r18;
	add.s64 	%rd18, %rd1, %rd16;
	neg.s32 	%r19, %r4;
$L__BB0_5:
	.pragma "nounroll";
	st.global.u8 	[%rd18], %rs4;
	add.s64 	%rd18, %rd18, 1;
	add.s32 	%r19, %r19, 1;
	setp.ne.s32 	%p4, %r19, 0;
	@%p4 bra 	$L__BB0_5;
$L__BB0_6:
	ret;

}


// ===== COMPILED SASS (sm_100) =====

	.target	sm_100

	.elftype	@"ET_EXEC"


//--------------------- .note.nv.tkinfo           --------------------------
	.section	.note.nv.tkinfo,"",@"SHT_NOTE"
	.sectionflags	@"SHF_NOTE_NV_TKINFO"
	.tkinfo
        /*0018*/ 	.word	0x00000002
        /*0030*/ 	.string	""
        /*0030*/ 	.string	"ptxas"
        /*0030*/ 	.string	"Cuda compilation tools, release 13.0, V13.0.88"
        /*0030*/ 	.string	"Build cuda_13.0.r13.0/compiler.36424714_0"
        /*0030*/ 	.string	"-arch sm_100 -m 64 "



//--------------------- .note.nv.cuinfo           --------------------------
	.section	.note.nv.cuinfo,"",@"SHT_NOTE"
	.sectionflags	@"SHF_NOTE_NV_CUINFO"
        /*0018*/ 	.short	0x0002
        /*001a*/ 	.short	0x0064
        /*001c*/ 	.short	0x0082
	.zero		2


//--------------------- .nv.info                  --------------------------
	.section	.nv.info,"",@"SHT_CUDA_INFO"
	.align	4


	//----- nvinfo : EIATTR_REGCOUNT
	.align		4
        /*0000*/ 	.byte	0x04, 0x2f
        /*0002*/ 	.short	(.L_1 - .L_0)
	.align		4
.L_0:
        /*0004*/ 	.word	index@(_Z6kernelPcS_)
        /*0008*/ 	.word	0x00000014


	//----- nvinfo : EIATTR_FRAME_SIZE
	.align		4
.L_1:
        /*000c*/ 	.byte	0x04, 0x11
        /*000e*/ 	.short	(.L_3 - .L_2)
	.align		4
.L_2:
        /*0010*/ 	.word	index@(_Z6kernelPcS_)
        /*0014*/ 	.word	0x00000000


	//----- nvinfo : EIATTR_MIN_STACK_SIZE
	.align		4
.L_3:
        /*0018*/ 	.byte	0x04, 0x12
        /*001a*/ 	.short	(.L_5 - .L_4)
	.align		4
.L_4:
        /*001c*/ 	.word	index@(_Z6kernelPcS_)
        /*0020*/ 	.word	0x00000000
.L_5:


//--------------------- .nv.compat                --------------------------
	.section	.nv.compat,"",@"SHT_CUDA_COMPAT_INFO"
	.align	4
        /*0000*/ 	.byte	0x02, 0x09, 0x00, 0x00, 0x02, 0x02, 0x01, 0x00, 0x02, 0x05, 0x05, 0x00, 0x03, 0x07, 0x01, 0x01
        /*0010*/ 	.byte	0x02, 0x03, 0x00, 0x00, 0x02, 0x06, 0x01, 0x00, 0x04, 0x0b, 0x08, 0x00, 0x09, 0x00, 0x00, 0x00
        /*0020*/ 	.byte	0x00, 0x00, 0x00, 0x00


//--------------------- .nv.info._Z6kernelPcS_    --------------------------
	.section	.nv.info._Z6kernelPcS_,"",@"SHT_CUDA_INFO"
	.sectionflags	@""
	.align	4


	//----- nvinfo : EIATTR_CUDA_API_VERSION
	.align		4
        /*0000*/ 	.byte	0x04, 0x37
        /*0002*/ 	.short	(.L_7 - .L_6)
.L_6:
        /*0004*/ 	.word	0x00000082


	//----- nvinfo : EIATTR_KPARAM_INFO
	.align		4
.L_7:
        /*0008*/ 	.byte	0x04, 0x17
        /*000a*/ 	.short	(.L_9 - .L_8)
.L_8:
        /*000c*/ 	.word	0x00000000
        /*0010*/ 	.short	0x0001
        /*0012*/ 	.short	0x0008
        /*0014*/ 	.byte	0x00, 0xf5, 0x21, 0x00


	//----- nvinfo : EIATTR_KPARAM_INFO
	.align		4
.L_9:
        /*0018*/ 	.byte	0x04, 0x17
        /*001a*/ 	.short	(.L_11 - .L_10)
.L_10:
        /*001c*/ 	.word	0x00000000
        /*0020*/ 	.short	0x0000
        /*0022*/ 	.short	0x0000
        /*0024*/ 	.byte	0x00, 0xf5, 0x21, 0x00


	//----- nvinfo : EIATTR_SPARSE_MMA_MASK
	.align		4
.L_11:
        /*0028*/ 	.byte	0x03, 0x50
        /*002a*/ 	.short	0x0000


	//----- nvinfo : EIATTR_MAXREG_COUNT
	.align		4
        /*002c*/ 	.byte	0x03, 0x1b
        /*002e*/ 	.short	0x00ff


	//----- nvinfo : EIATTR_MERCURY_ISA_VERSION
	.align		4
        /*0030*/ 	.byte	0x03, 0x5f
        /*0032*/ 	.short	0x0101


	//----- nvinfo : EIATTR_VRC_CTA_INIT_COUNT
	.align		4
        /*0034*/ 	.byte	0x02, 0x4a
	.zero		1
	.zero		1


	//----- nvinfo : EIATTR_EXIT_INSTR_OFFSETS
	.align		4
        /*0038*/ 	.byte	0x04, 0x1c
        /*003a*/ 	.short	(.L_13 - .L_12)


	//   ....[0]....
.L_12:
        /*003c*/ 	.word	0x000006b0


	//   ....[1]....
        /*0040*/ 	.word	0x00000790


	//----- nvinfo : EIATTR_CRS_STACK_SIZE
	.align		4
.L_13:
        /*0044*/ 	.byte	0x04, 0x1e
        /*0046*/ 	.short	(.L_15 - .L_14)
.L_14:
        /*0048*/ 	.word	0x00000000


	//----- nvinfo : EIATTR_CBANK_PARAM_SIZE
	.align		4
.L_15:
        /*004c*/ 	.byte	0x03, 0x19
        /*004e*/ 	.short	0x0010


	//----- nvinfo : EIATTR_PARAM_CBANK
	.align		4
        /*0050*/ 	.byte	0x04, 0x0a
        /*0052*/ 	.short	(.L_17 - .L_16)
	.align		4
.L_16:
        /*0054*/ 	.word	index@(.nv.constant0._Z6kernelPcS_)
        /*0058*/ 	.short	0x0380
        /*005a*/ 	.short	0x0010


	//----- nvinfo : EIATTR_SW_WAR
	.align		4
.L_17:
        /*005c*/ 	.byte	0x04, 0x36
        /*005e*/ 	.short	(.L_19 - .L_18)
.L_18:
        /*0060*/ 	.word	0x00000008
.L_19:


//--------------------- .nv.callgraph             --------------------------
	.section	.nv.callgraph,"",@"SHT_CUDA_CALLGRAPH"
	.align	4
	.sectionentsize	8
	.align		4
        /*0000*/ 	.word	0x00000000
	.align		4
        /*0004*/ 	.word	0xffffffff
	.align		4
        /*0008*/ 	.word	0x00000000
	.align		4
        /*000c*/ 	.word	0xfffffffe
	.align		4
        /*0010*/ 	.word	0x00000000
	.align		4
        /*0014*/ 	.word	0xfffffffd
	.align		4
        /*0018*/ 	.word	0x00000000
	.align		4
        /*001c*/ 	.word	0xfffffffc


//--------------------- .text._Z6kernelPcS_       --------------------------
	.section	.text._Z6kernelPcS_,"ax",@progbits
	.align	128
        .global         _Z6kernelPcS_
        .type           _Z6kernelPcS_,@function
        .size           _Z6kernelPcS_,(.L_x_11 - _Z6kernelPcS_)
        .other          _Z6kernelPcS_,@"STO_CUDA_ENTRY STV_DEFAULT"
_Z6kernelPcS_:
.text._Z6kernelPcS_:
[----:B------:R-:W-:Y:S01]  /*0000*/  LDC R1, c[0x0][0x37c] ;  /* 0x0000df00ff017b82 */ /* 0x000fe20000000800 */
[----:B------:R-:W0:Y:S01]  /*0010*/  S2R R4, SR_TID.X ;  /* 0x0000000000047919 */ /* 0x000e220000002100 */
[----:B------:R-:W1:Y:S01]  /*0020*/  LDCU.64 UR6, c[0x0][0x380] ;  /* 0x00007000ff0677ac */ /* 0x000e620008000a00 */
[----:B------:R-:W-:Y:S01]  /*0030*/  BSSY.RECONVERGENT B1, `(.L_x_0) ;  /* 0x0000065000017945 */ /* 0x000fe20003800200 */
[----:B------:R-:W2:Y:S01]  /*0040*/  LDCU.64 UR4, c[0x0][0x358] ;  /* 0x00006b00ff0477ac */ /* 0x000ea20008000a00 */
[C---:B0-----:R-:W-:Y:S01]  /*0050*/  ISETP.GE.U32.AND P0, PT, R4.reuse, 0x3, PT ;  /* 0x000000030400780c */ /* 0x041fe20003f06070 */
[C---:B------:R-:W-:Y:S01]  /*0060*/  IMAD R5, R4.reuse, R4, R4 ;  /* 0x0000000404057224 */ /* 0x040fe200078e0204 */
[C---:B-1----:R-:W-:Y:S01]  /*0070*/  IADD3 R2, P1, PT, R4.reuse, UR6, RZ ;  /* 0x0000000604027c10 */ /* 0x042fe2000ff3e0ff */
[----:B------:R-:W-:-:S03]  /*0080*/  VIADD R4, R4, 0x1 ;  /* 0x0000000104047836 */ /* 0x000fc60000000000 */
[----:B------:R-:W-:Y:S01]  /*0090*/  SHF.R.U32.HI R6, RZ, 0x1, R5 ;  /* 0x00000001ff067819 */ /* 0x000fe20000011605 */
[----:B------:R-:W-:Y:S01]  /*00a0*/  IMAD.X R3, RZ, RZ, UR7, P1 ;  /* 0x00000007ff037e24 */ /* 0x000fe200088e06ff */
[----:B------:R-:W-:-:S05]  /*00b0*/  LOP3.LUT R0, R4, 0x3, RZ, 0xc0, !PT ;  /* 0x0000000304007812 */ /* 0x000fca00078ec0ff */
[----:B--2---:R-:W-:Y:S05]  /*00c0*/  @!P0 BRA `(.L_x_1) ;  /* 0x00000004006c8947 */ /* 0x004fea0003800000 */
[----:B------:R0:W5:Y:S01]  /*00d0*/  LDG.E.U8 R7, desc[UR4][R2.64] ;  /* 0x0000000402077981 */ /* 0x000162000c1e1100 */
[----:B------:R-:W1:Y:S01]  /*00e0*/  LDCU.64 UR6, c[0x0][0x388] ;  /* 0x00007100ff0677ac */ /* 0x000e620008000a00 */
[----:B------:R-:W-:Y:S01]  /*00f0*/  LOP3.LUT R4, R4, 0x7fc, RZ, 0xc0, !PT ;  /* 0x000007fc04047812 */ /* 0x000fe200078ec0ff */
[----:B------:R-:W-:Y:S01]  /*0100*/  BSSY.RELIABLE B0, `(.L_x_2) ;  /* 0x0000049000007945 */ /* 0x000fe20003800100 */
[----:B------:R-:W-:-:S03]  /*0110*/  SHF.R.U64 R5, R5, 0x1, RZ ;  /* 0x0000000105057819 */ /* 0x000fc600000012ff */
[----:B------:R-:W-:-:S05]  /*0120*/  IMAD.MOV R8, RZ, RZ, -R4 ;  /* 0x000000ffff087224 */ /* 0x000fca00078e0a04 */
[----:B------:R-:W-:Y:S02]  /*0130*/  ISETP.GE.AND P0, PT, R8, RZ, PT ;  /* 0x000000ff0800720c */ /* 0x000fe40003f06270 */
[----:B-1----:R-:W-:-:S05]  /*0140*/  IADD3.X R4, P1, PT, R5, UR6, RZ, PT, !PT ;  /* 0x0000000605047c10 */ /* 0x002fca000bf3e4ff */
[----:B------:R-:W-:-:S06]  /*0150*/  IMAD.X R5, RZ, RZ, UR7, P1 ;  /* 0x00000007ff057e24 */ /* 0x000fcc00088e06ff */
[----:B0-----:R-:W-:Y:S05]  /*0160*/  @P0 BRA `(.L_x_3) ;  /* 0x0000000400080947 */ /* 0x001fea0003800000 */
[----:B------:R-:W-:Y:S01]  /*0170*/  IMAD.MOV R9, RZ, RZ, -R8 ;  /* 0x000000ffff097224 */ /* 0x000fe200078e0a08 */
[----:B------:R-:W-:Y:S01]  /*0180*/  BSSY.RECONVERGENT B2, `(.L_x_4) ;  /* 0x0000025000027945 */ /* 0x000fe20003800200 */
[----:B------:R-:W-:-:S03]  /*0190*/  PLOP3.LUT P0, PT, PT, PT, PT, 0x80, 0x8 ;  /* 0x000000000008781c */ /* 0x000fc60003f0f070 */
[----:B------:R-:W-:-:S13]  /*01a0*/  ISETP.GT.AND P1, PT, R9, 0xc, PT ;  /* 0x0000000c0900780c */ /* 0x000fda0003f24270 */
[----:B------:R-:W-:Y:S05]  /*01b0*/  @!P1 BRA `(.L_x_5) ;  /* 0x0000000000849947 */ /* 0x000fea0003800000 */
[----:B------:R-:W-:-:S13]  /*01c0*/  PLOP3.LUT P0, PT, PT, PT, PT, 0x8, 0x80 ;  /* 0x000000000080781c */ /* 0x000fda0003f0e170 */
.L_x_6:
[----:B-----5:R-:W-:Y:S04]  /*01d0*/  STG.E.U8 desc[UR4][R4.64+-0x1], R7 ;  /* 0xffffff0704007986 */ /* 0x020fe8000c101104 */
[----:B------:R-:W2:Y:S04]  /*01e0*/  LDG.E.U8 R9, desc[UR4][R2.64] ;  /* 0x0000000402097981 */ /* 0x000ea8000c1e1100 */
[----:B--2---:R-:W-:Y:S04]  /*01f0*/  STG.E.U8 desc[UR4][R4.64], R9 ;  /* 0x0000000904007986 */ /* 0x004fe8000c101104 */
[----:B------:R0:W-:Y:S04]  /*0200*/  STG.E.U8 desc[UR4][R4.64+0x1], R9 ;  /* 0x0000010904007986 */ /* 0x0001e8000c101104 */
[----:B------:R-:W2:Y:S04]  /*0210*/  LDG.E.U8 R11, desc[UR4][R2.64] ;  /* 0x00000004020b7981 */ /* 0x000ea8000c1e1100 */
[----:B--2---:R-:W-:Y:S04]  /*0220*/  STG.E.U8 desc[UR4][R4.64+0x2], R11 ;  /* 0x0000020b04007986 */ /* 0x004fe8000c101104 */
[----:B------:R1:W-:Y:S04]  /*0230*/  STG.E.U8 desc[UR4][R4.64+0x3], R11 ;  /* 0x0000030b04007986 */ /* 0x0003e8000c101104 */
[----:B------:R-:W2:Y:S04]  /*0240*/  LDG.E.U8 R13, desc[UR4][R2.64] ;  /* 0x00000004020d7981 */ /* 0x000ea8000c1e1100 */
[----:B--2---:R-:W-:Y:S04]  /*0250*/  STG.E.U8 desc[UR4][R4.64+0x4], R13 ;  /* 0x0000040d04007986 */ /* 0x004fe8000c101104 */
[----:B------:R2:W-:Y:S04]  /*0260*/  STG.E.U8 desc[UR4][R4.64+0x5], R13 ;  /* 0x0000050d04007986 */ /* 0x0005e8000c101104 */
[----:B------:R-:W3:Y:S04]  /*0270*/  LDG.E.U8 R15, desc[UR4][R2.64] ;  /* 0x00000004020f7981 */ /* 0x000ee8000c1e1100 */
[----:B---3--:R-:W-:Y:S04]  /*0280*/  STG.E.U8 desc[UR4][R4.64+0x6], R15 ;  /* 0x0000060f04007986 */ /* 0x008fe8000c101104 */
[----:B------:R-:W-:Y:S04]  /*0290*/  STG.E.U8 desc[UR4][R4.64+0x7], R15 ;  /* 0x0000070f04007986 */ /* 0x000fe8000c101104 */
[----:B------:R-:W3:Y:S04]  /*02a0*/  LDG.E.U8 R17, desc[UR4][R2.64] ;  /* 0x0000000402117981 */ /* 0x000ee8000c1e1100 */
[----:B---3--:R-:W-:Y:S04]  /*02b0*/  STG.E.U8 desc[UR4][R4.64+0x8], R17 ;  /* 0x0000081104007986 */ /* 0x008fe8000c101104 */
[----:B------:R-:W-:Y:S04]  /*02c0*/  STG.E.U8 desc[UR4][R4.64+0x9], R17 ;  /* 0x0000091104007986 */ /* 0x000fe8000c101104 */
[----:B0-----:R-:W3:Y:S04]  /*02d0*/  LDG.E.U8 R9, desc[UR4][R2.64] ;  /* 0x0000000402097981 */ /* 0x001ee8000c1e1100 */
[----:B---3--:R-:W-:Y:S04]  /*02e0*/  STG.E.U8 desc[UR4][R4.64+0xa], R9 ;  /* 0x00000a0904007986 */ /* 0x008fe8000c101104 */
[----:B------:R-:W-:Y:S04]  /*02f0*/  STG.E.U8 desc[UR4][R4.64+0xb], R9 ;  /* 0x00000b0904007986 */ /* 0x000fe8000c101104 */
[----:B-1----:R-:W3:Y:S01]  /*0300*/  LDG.E.U8 R11, desc[UR4][R2.64] ;  /* 0x00000004020b7981 */ /* 0x002ee2000c1e1100 */
[----:B------:R-:W-:-:S05]  /*0310*/  VIADD R8, R8, 0x10 ;  /* 0x0000001008087836 */ /* 0x000fca0000000000 */
[----:B------:R-:W-:Y:S01]  /*0320*/  ISETP.GE.AND P1, PT, R8, -0xc, PT ;  /* 0xfffffff40800780c */ /* 0x000fe20003f26270 */
[----:B---3--:R-:W-:Y:S04]  /*0330*/  STG.E.U8 desc[UR4][R4.64+0xc], R11 ;  /* 0x00000c0b04007986 */ /* 0x008fe8000c101104 */
[----:B------:R-:W-:Y:S04]  /*0340*/  STG.E.U8 desc[UR4][R4.64+0xd], R11 ;  /* 0x00000d0b04007986 */ /* 0x000fe8000c101104 */
[----:B------:R-:W3:Y:S01]  /*0350*/  LDG.E.U8 R7, desc[UR4][R2.64] ;  /* 0x0000000402077981 */ /* 0x000ee2000c1e1100 */
[----:B------:R-:W-:Y:S01]  /*0360*/  IADD3 R10, P2, PT, R4, 0x10, RZ ;  /* 0x00000010040a7810 */ /* 0x000fe20007f5e0ff */
[----:B------:R-:W-:-:S03]  /*0370*/  VIADD R6, R6, 0x10 ;  /* 0x0000001006067836 */ /* 0x000fc60000000000 */
[----:B--2---:R-:W-:Y:S01]  /*0380*/  IADD3.X R13, PT, PT, RZ, R5, RZ, P2, !PT ;  /* 0x00000005ff0d7210 */ /* 0x004fe200017fe4ff */
[----:B---3--:R0:W-:Y:S02]  /*0390*/  STG.E.U8 desc[UR4][R4.64+0xe], R7 ;  /* 0x00000e0704007986 */ /* 0x0081e4000c101104 */
[----:B0-----:R-:W-:Y:S02]  /*03a0*/  IMAD.MOV.U32 R4, RZ, RZ, R10 ;  /* 0x000000ffff047224 */ /* 0x001fe400078e000a */
[----:B------:R-:W-:Y:S01]  /*03b0*/  IMAD.MOV.U32 R5, RZ, RZ, R13 ;  /* 0x000000ffff057224 */ /* 0x000fe200078e000d */
[----:B------:R-:W-:Y:S06]  /*03c0*/  @!P1 BRA `(.L_x_6) ;  /* 0xfffffffc00809947 */ /* 0x000fec000383ffff */
.L_x_5:
[----:B------:R-:W-:Y:S05]  /*03d0*/  BSYNC.RECONVERGENT B2 ;  /* 0x0000000000027941 */ /* 0x000fea0003800200 */
.L_x_4:
[----:B------:R-:W-:Y:S01]  /*03e0*/  IMAD.MOV R9, RZ, RZ, -R8 ;  /* 0x000000ffff097224 */ /* 0x000fe200078e0a08 */
[----:B------:R-:W-:Y:S04]  /*03f0*/  BSSY.RECONVERGENT B2, `(.L_x_7) ;  /* 0x0000016000027945 */ /* 0x000fe80003800200 */
[----:B------:R-:W-:-:S13]  /*0400*/  ISETP.GT.AND P1, PT, R9, 0x4, PT ;  /* 0x000000040900780c */ /* 0x000fda0003f24270 */
[----:B------:R-:W-:Y:S05]  /*0410*/  @!P1 BRA `(.L_x_8) ;  /* 0x00000000004c9947 */ /* 0x000fea0003800000 */
[----:B-----5:R0:W-:Y:S04]  /*0420*/  STG.E.U8 desc[UR4][R4.64+-0x1], R7 ;  /* 0xffffff0704007986 */ /* 0x0201e8000c101104 */
[----:B------:R-:W2:Y:S04]  /*0430*/  LDG.E.U8 R9, desc[UR4][R2.64] ;  /* 0x0000000402097981 */ /* 0x000ea8000c1e1100 */
[----:B--2---:R-:W-:Y:S04]  /*0440*/  STG.E.U8 desc[UR4][R4.64], R9 ;  /* 0x0000000904007986 */ /* 0x004fe8000c101104 */
[----:B------:R1:W-:Y:S04]  /*0450*/  STG.E.U8 desc[UR4][R4.64+0x1], R9 ;  /* 0x0000010904007986 */ /* 0x0003e8000c101104 */
[----:B------:R-:W2:Y:S04]  /*0460*/  LDG.E.U8 R11, desc[UR4][R2.64] ;  /* 0x00000004020b7981 */ /* 0x000ea8000c1e1100 */
[----:B--2---:R-:W-:Y:S04]  /*0470*/  STG.E.U8 desc[UR4][R4.64+0x2], R11 ;  /* 0x0000020b04007986 */ /* 0x004fe8000c101104 */
[----:B------:R-:W-:Y:S04]  /*0480*/  STG.E.U8 desc[UR4][R4.64+0x3], R11 ;  /* 0x0000030b04007986 */ /* 0x000fe8000c101104 */
[----:B------:R-:W2:Y:S01]  /*0490*/  LDG.E.U8 R13, desc[UR4][R2.64] ;  /* 0x00000004020d7981 */ /* 0x000ea2000c1e1100 */
[----:B------:R-:W-:-:S03]  /*04a0*/  IADD3 R10, P1, PT, R4, 0x8, RZ ;  /* 0x00000008040a7810 */ /* 0x000fc60007f3e0ff */
[----:B--2---:R-:W-:Y:S04]  /*04b0*/  STG.E.U8 desc[UR4][R4.64+0x4], R13 ;  /* 0x0000040d04007986 */ /* 0x004fe8000c101104 */
[----:B------:R-:W-:Y:S04]  /*04c0*/  STG.E.U8 desc[UR4][R4.64+0x5], R13 ;  /* 0x0000050d04007986 */ /* 0x000fe8000c101104 */
[----:B0-----:R-:W2:Y:S01]  /*04d0*/  LDG.E.U8 R7, desc[UR4][R2.64] ;  /* 0x0000000402077981 */ /* 0x001ea2000c1e1100 */
[----:B-1----:R-:W-:Y:S01]  /*04e0*/  IMAD.X R9, RZ, RZ, R5, P1 ;  /* 0x000000ffff097224 */ /* 0x002fe200008e0605 */
[----:B------:R-:W-:Y:S01]  /*04f0*/  PLOP3.LUT P0, PT, PT, PT, PT, 0x8, 0x80 ;  /* 0x000000000080781c */ /* 0x000fe20003f0e170 */
[----:B------:R-:W-:Y:S01]  /*0500*/  VIADD R8, R8, 0x8 ;  /* 0x0000000808087836 */ /* 0x000fe20000000000 */
[----:B------:R-:W-:Y:S01]  /*0510*/  IADD3 R6, PT, PT, R6, 0x8, RZ ;  /* 0x0000000806067810 */ /* 0x000fe20007ffe0ff */
[----:B--2---:R0:W-:Y:S02]  /*0520*/  STG.E.U8 desc[UR4][R4.64+0x6], R7 ;  /* 0x0000060704007986 */ /* 0x0041e4000c101104 */
[----:B0-----:R-:W-:-:S02]  /*0530*/  IMAD.MOV.U32 R4, RZ, RZ, R10 ;  /* 0x000000ffff047224 */ /* 0x001fc400078e000a */
[----:B------:R-:W-:-:S07]  /*0540*/  IMAD.MOV.U32 R5, RZ, RZ, R9 ;  /* 0x000000ffff057224 */ /* 0x000fce00078e0009 */
.L_x_8:
[----:B------:R-:W-:Y:S05]  /*0550*/  BSYNC.RECONVERGENT B2 ;  /* 0x0000000000027941 */ /* 0x000fea0003800200 */
.L_x_7:
[----:B------:R-:W-:-:S13]  /*0560*/  ISETP.NE.OR P0, PT, R8, RZ, P0 ;  /* 0x000000ff0800720c */ /* 0x000fda0000705670 */
[----:B------:R-:W-:Y:S05]  /*0570*/  @!P0 BREAK.RELIABLE B0 ;  /* 0x0000000000008942 */ /* 0x000fea0003800100 */
[----:B------:R-:W-:Y:S05]  /*0580*/  @!P0 BRA `(.L_x_1) ;  /* 0x00000000003c8947 */ /* 0x000fea0003800000 */
.L_x_3:
[----:B------:R-:W-:Y:S05]  /*0590*/  BSYNC.RELIABLE B0 ;  /* 0x0000000000007941 */ /* 0x000fea0003800100 */
.L_x_2:
[----:B-----5:R0:W-:Y:S04]  /*05a0*/  STG.E.U8 desc[UR4][R4.64+-0x1], R7 ;  /* 0xffffff0704007986 */ /* 0x0201e8000c101104 */
[----:B------:R-:W2:Y:S01]  /*05b0*/  LDG.E.U8 R9, desc[UR4][R2.64] ;  /* 0x0000000402097981 */ /* 0x000ea2000c1e1100 */
[----:B------:R-:W-:-:S05]  /*05c0*/  VIADD R8, R8, 0x4 ;  /* 0x0000000408087836 */ /* 0x000fca0000000000 */
[----:B------:R-:W-:Y:S01]  /*05d0*/  ISETP.NE.AND P0, PT, R8, RZ, PT ;  /* 0x000000ff0800720c */ /* 0x000fe20003f05270 */
[----:B--2---:R-:W-:Y:S04]  /*05e0*/  STG.E.U8 desc[UR4][R4.64], R9 ;  /* 0x0000000904007986 */ /* 0x004fe8000c101104 */
[----:B------:R-:W-:Y:S04]  /*05f0*/  STG.E.U8 desc[UR4][R4.64+0x1], R9 ;  /* 0x0000010904007986 */ /* 0x000fe8000c101104 */
[----:B0-----:R-:W2:Y:S01]  /*0600*/  LDG.E.U8 R7, desc[UR4][R2.64] ;  /* 0x0000000402077981 */ /* 0x001ea2000c1e1100 */
[----:B------:R-:W-:-:S02]  /*0610*/  IADD3 R10, P1, PT, R4, 0x4, RZ ;  /* 0x00000004040a7810 */ /* 0x000fc40007f3e0ff */
[----:B------:R-:W-:-:S03]  /*0620*/  IADD3 R6, PT, PT, R6, 0x4, RZ ;  /* 0x0000000406067810 */ /* 0x000fc60007ffe0ff */
[----:B------:R-:W-:Y:S01]  /*0630*/  IMAD.X R11, RZ, RZ, R5, P1 ;  /* 0x000000ffff0b7224 */ /* 0x000fe200008e0605 */
[----:B--2---:R0:W-:Y:S02]  /*0640*/  STG.E.U8 desc[UR4][R4.64+0x2], R7 ;  /* 0x0000020704007986 */ /* 0x0041e4000c101104 */
[----:B0-----:R-:W-:Y:S02]  /*0650*/  IMAD.MOV.U32 R4, RZ, RZ, R10 ;  /* 0x000000ffff047224 */ /* 0x001fe400078e000a */
[----:B------:R-:W-:Y:S01]  /*0660*/  IMAD.MOV.U32 R5, RZ, RZ, R11 ;  /* 0x000000ffff057224 */ /* 0x000fe200078e000b */
[----:B------:R-:W-:Y:S06]  /*0670*/  @P0 BRA `(.L_x_2) ;  /* 0xfffffffc00c80947 */ /* 0x000fec000383ffff */
.L_x_1:
[----:B------:R-:W-:Y:S05]  /*0680*/  BSYNC.RECONVERGENT B1 ;  /* 0x0000000000017941 */ /* 0x000fea0003800200 */
.L_x_0:
[----:B------:R-:W-:Y:S05]  /*0690*/  WARPSYNC.ALL ;  /* 0x0000000000007948 */ /* 0x000fea0003800000 */
[----:B------:R-:W-:-:S13]  /*06a0*/  ISETP.NE.AND P0, PT, R0, RZ, PT ;  /* 0x000000ff0000720c */ /* 0x000fda0003f05270 */
[----:B------:R-:W-:Y:S05]  /*06b0*/  @!P0 EXIT ;  /* 0x000000000000894d */ /* 0x000fea0003800000 */
[----:B------:R0:W5:Y:S01]  /*06c0*/  LDG.E.U8 R5, desc[UR4][R2.64] ;  /* 0x0000000402057981 */ /* 0x000162000c1e1100 */
[----:B------:R-:W1:Y:S01]  /*06d0*/  LDCU.64 UR6, c[0x0][0x388] ;  /* 0x00007100ff0677ac */ /* 0x000e620008000a00 */
[----:B------:R-:W-:Y:S01]  /*06e0*/  IMAD.MOV R0, RZ, RZ, -R0 ;  /* 0x000000ffff007224 */ /* 0x000fe200078e0a00 */
[----:B-1----:R-:W-:-:S05]  /*06f0*/  IADD3 R6, P0, PT, R6, UR6, RZ ;  /* 0x0000000606067c10 */ /* 0x002fca000ff1e0ff */
[----:B0----5:R-:W-:-:S08]  /*0700*/  IMAD.X R7, RZ, RZ, UR7, P0 ;  /* 0x00000007ff077e24 */ /* 0x021fd000080e06ff */
.L_x_9:
[----:B------:R-:W-:Y:S01]  /*0710*/  MOV R2, R6 ;  /* 0x0000000600027202 */ /* 0x000fe20000000f00 */
[----:B------:R-:W-:Y:S01]  /*0720*/  IMAD.MOV.U32 R3, RZ, RZ, R7 ;  /* 0x000000ffff037224 */ /* 0x000fe200078e0007 */
[----:B------:R-:W-:Y:S01]  /*0730*/  IADD3 R6, P1, PT, R6, 0x1, RZ ;  /* 0x0000000106067810 */ /* 0x000fe20007f3e0ff */
[----:B------:R-:W-:-:S03]  /*0740*/  VIADD R0, R0, 0x1 ;  /* 0x0000000100007836 */ /* 0x000fc60000000000 */
[----:B------:R0:W-:Y:S01]  /*0750*/  STG.E.U8 desc[UR4][R2.64], R5 ;  /* 0x0000000502007986 */ /* 0x0001e2000c101104 */
[----:B------:R-:W-:Y:S01]  /*0760*/  IMAD.X R7, RZ, RZ, R7, P1 ;  /* 0x000000ffff077224 */ /* 0x000fe200008e0607 */
[----:B------:R-:W-:-:S13]  /*0770*/  ISETP.NE.AND P0, PT, R0, RZ, PT ;  /* 0x000000ff0000720c */ /* 0x000fda0003f05270 */
[----:B0-----:R-:W-:Y:S05]  /*0780*/  @P0 BRA `(.L_x_9) ;  /* 0xfffffffc00e00947 */ /* 0x001fea000383ffff */
[----:B------:R-:W-:Y:S05]  /*0790*/  EXIT ;  /* 0x000000000000794d */ /* 0x000fea0003800000 */
.L_x_10:
[----:B------:R-:W-:-:S00]  /*07a0*/  BRA `(.L_x_10) ;  /* 0xfffffffc00fc7947 */ /* 0x000fc0000383ffff */
[----:B------:R-:W-:-:S00]  /*07b0*/  NOP ;  /* 0x0000000000007918 */ /* 0x000fc00000000000 */
        /* <DEDUP_REMOVED lines=12> */
.L_x_11:


//--------------------- .nv.shared.reserved.0     --------------------------
	.section	.nv.shared.reserved.0,"aw",@nobits
	.weak		__nv_reservedSMEM_offset_0_alias
	.size		__nv_reservedSMEM_offset_0_alias, 0, 64
	.other		__nv_reservedSMEM_offset_0_alias,@"STO_CUDA_RESERVED_SHARED STV_DEFAULT"
__nv_reservedSMEM_offset_0_alias:
	.zero		0
	.zero		64


//--------------------- .nv.constant0._Z6kernelPcS_ --------------------------
	.section	.nv.constant0._Z6kernelPcS_,"a",@progbits
	.sectionflags	@""
	.align	4
.nv.constant0._Z6kernelPcS_:
	.zero		912


//--------------------- SYMBOLS --------------------------

	.type		.nv.reservedSmem.offset0,@object
	.size		.nv.reservedSmem.offset0,0x4
